//
// Generated by NVIDIA NVVM Compiler
//
// Compiler Build ID: CL-36424714
// Cuda compilation tools, release 13.0, V13.0.88
// Based on NVVM 20.0.0
//

.version 9.0
.target sm_100
.address_size 64

	// .globl	_Z6arrmulPiS_S_

.visible .entry _Z6arrmulPiS_S_(
	.param .u64 .ptr .align 1 _Z6arrmulPiS_S__param_0,
	.param .u64 .ptr .align 1 _Z6arrmulPiS_S__param_1,
	.param .u64 .ptr .align 1 _Z6arrmulPiS_S__param_2
)
{
	.reg .b32 	%r<5>;
	.reg .b64 	%rd<11>;

	ld.param.u64 	%rd1, [_Z6arrmulPiS_S__param_0];
	ld.param.u64 	%rd2, [_Z6arrmulPiS_S__param_1];
	ld.param.u64 	%rd3, [_Z6arrmulPiS_S__param_2];
	cvta.to.global.u64 	%rd4, %rd3;
	cvta.to.global.u64 	%rd5, %rd2;
	cvta.to.global.u64 	%rd6, %rd1;
	mov.u32 	%r1, %ctaid.x;
	mul.wide.u32 	%rd7, %r1, 4;
	add.s64 	%rd8, %rd6, %rd7;
	ld.global.u32 	%r2, [%rd8];
	add.s64 	%rd9, %rd5, %rd7;
	ld.global.u32 	%r3, [%rd9];
	mul.lo.s32 	%r4, %r3, %r2;
	add.s64 	%rd10, %rd4, %rd7;
	st.global.u32 	[%rd10], %r4;
	ret;

}


// ===== COMPILED SASS (sm_100) =====

	.target	sm_100

	.elftype	@"ET_EXEC"


//--------------------- .note.nv.tkinfo           --------------------------
	.section	.note.nv.tkinfo,"",@"SHT_NOTE"
	.sectionflags	@"SHF_NOTE_NV_TKINFO"
	.tkinfo
        /*0018*/ 	.word	0x00000002
        /*0030*/ 	.string	""
        /*0030*/ 	.string	"ptxas"
        /*0030*/ 	.string	"Cuda compilation tools, release 13.0, V13.0.88"
        /*0030*/ 	.string	"Build cuda_13.0.r13.0/compiler.36424714_0"
        /*0030*/ 	.string	"-arch sm_100 -m 64 "



//--------------------- .note.nv.cuinfo           --------------------------
	.section	.note.nv.cuinfo,"",@"SHT_NOTE"
	.sectionflags	@"SHF_NOTE_NV_CUINFO"
        /*0018*/ 	.short	0x0002
        /*001a*/ 	.short	0x0064
        /*001c*/ 	.short	0x0082
	.zero		2


//--------------------- .nv.info                  --------------------------
	.section	.nv.info,"",@"SHT_CUDA_INFO"
	.align	4


	//----- nvinfo : EIATTR_REGCOUNT
	.align		4
        /*0000*/ 	.byte	0x04, 0x2f
        /*0002*/ 	.short	(.L_1 - .L_0)
	.align		4
.L_0:
        /*0004*/ 	.word	index@(_Z6arrmulPiS_S_)
        /*0008*/ 	.word	0x0000000c


	//----- nvinfo : EIATTR_FRAME_SIZE
	.align		4
.L_1:
        /*000c*/ 	.byte	0x04, 0x11
        /*000e*/ 	.short	(.L_3 - .L_2)
	.align		4
.L_2:
        /*0010*/ 	.word	index@(_Z6arrmulPiS_S_)
        /*0014*/ 	.word	0x00000000


	//----- nvinfo : EIATTR_MIN_STACK_SIZE
	.align		4
.L_3:
        /*0018*/ 	.byte	0x04, 0x12
        /*001a*/ 	.short	(.L_5 - .L_4)
	.align		4
.L_4:
        /*001c*/ 	.word	index@(_Z6arrmulPiS_S_)
        /*0020*/ 	.word	0x00000000
.L_5:


//--------------------- .nv.compat                --------------------------
	.section	.nv.compat,"",@"SHT_CUDA_COMPAT_INFO"
	.align	4
        /*0000*/ 	.byte	0x02, 0x09, 0x00, 0x00, 0x02, 0x02, 0x01, 0x00, 0x02, 0x05, 0x05, 0x00, 0x03, 0x07, 0x01, 0x01
        /*0010*/ 	.byte	0x02, 0x03, 0x00, 0x00, 0x02, 0x06, 0x01, 0x00, 0x04, 0x0b, 0x08, 0x00, 0x09, 0x00, 0x00, 0x00
        /*0020*/ 	.byte	0x00, 0x00, 0x00, 0x00


//--------------------- .nv.info._Z6arrmulPiS_S_  --------------------------
	.section	.nv.info._Z6arrmulPiS_S_,"",@"SHT_CUDA_INFO"
	.sectionflags	@""
	.align	4


	//----- nvinfo : EIATTR_CUDA_API_VERSION
	.align		4
        /*0000*/ 	.byte	0x04, 0x37
        /*0002*/ 	.short	(.L_7 - .L_6)
.L_6:
        /*0004*/ 	.word	0x00000082


	//----- nvinfo : EIATTR_KPARAM_INFO
	.align		4
.L_7:
        /*0008*/ 	.byte	0x04, 0x17
        /*000a*/ 	.short	(.L_9 - .L_8)
.L_8:
        /*000c*/ 	.word	0x00000000
        /*0010*/ 	.short	0x0002
        /*0012*/ 	.short	0x0010
        /*0014*/ 	.byte	0x00, 0xf5, 0x21, 0x00


	//----- nvinfo : EIATTR_KPARAM_INFO
	.align		4
.L_9:
        /*0018*/ 	.byte	0x04, 0x17
        /*001a*/ 	.short	(.L_11 - .L_10)
.L_10:
        /*001c*/ 	.word	0x00000000
        /*0020*/ 	.short	0x0001
        /*0022*/ 	.short	0x0008
        /*0024*/ 	.byte	0x00, 0xf5, 0x21, 0x00


	//----- nvinfo : EIATTR_KPARAM_INFO
	.align		4
.L_11:
        /*0028*/ 	.byte	0x04, 0x17
        /*002a*/ 	.short	(.L_13 - .L_12)
.L_12:
        /*002c*/ 	.word	0x00000000
        /*0030*/ 	.short	0x0000
        /*0032*/ 	.short	0x0000
        /*0034*/ 	.byte	0x00, 0xf5, 0x21, 0x00


	//----- nvinfo : EIATTR_SPARSE_MMA_MASK
	.align		4
.L_13:
        /*0038*/ 	.byte	0x03, 0x50
        /*003a*/ 	.short	0x0000


	//----- nvinfo : EIATTR_MAXREG_COUNT
	.align		4
        /*003c*/ 	.byte	0x03, 0x1b
        /*003e*/ 	.short	0x00ff


	//----- nvinfo : EIATTR_MERCURY_ISA_VERSION
	.align		4
        /*0040*/ 	.byte	0x03, 0x5f
        /*0042*/ 	.short	0x0101


	//----- nvinfo : EIATTR_VRC_CTA_INIT_COUNT
	.align		4
        /*0044*/ 	.byte	0x02, 0x4a
	.zero		1
	.zero		1


	//----- nvinfo : EIATTR_EXIT_INSTR_OFFSETS
	.align		4
        /*0048*/ 	.byte	0x04, 0x1c
        /*004a*/ 	.short	(.L_15 - .L_14)


	//   ....[0]....
.L_14:
        /*004c*/ 	.word	0x000000d0


	//----- nvinfo : EIATTR_CBANK_PARAM_SIZE
	.align		4
.L_15:
        /*0050*/ 	.byte	0x03, 0x19
        /*0052*/ 	.short	0x0018


	//----- nvinfo : EIATTR_PARAM_CBANK
	.align		4
        /*0054*/ 	.byte	0x04, 0x0a
        /*0056*/ 	.short	(.L_17 - .L_16)
	.align		4
.L_16:
        /*0058*/ 	.word	index@(.nv.constant0._Z6arrmulPiS_S_)
        /*005c*/ 	.short	0x0380
        /*005e*/ 	.short	0x0018


	//----- nvinfo : EIATTR_SW_WAR
	.align		4
.L_17:
        /*0060*/ 	.byte	0x04, 0x36
        /*0062*/ 	.short	(.L_19 - .L_18)
.L_18:
        /*0064*/ 	.word	0x00000008
.L_19:


//--------------------- .nv.callgraph             --------------------------
	.section	.nv.callgraph,"",@"SHT_CUDA_CALLGRAPH"
	.align	4
	.sectionentsize	8
	.align		4
        /*0000*/ 	.word	0x00000000
	.align		4
        /*0004*/ 	.word	0xffffffff
	.align		4
        /*0008*/ 	.word	0x00000000
	.align		4
        /*000c*/ 	.word	0xfffffffe
	.align		4
        /*0010*/ 	.word	0x00000000
	.align		4
        /*0014*/ 	.word	0xfffffffd
	.align		4
        /*0018*/ 	.word	0x00000000
	.align		4
        /*001c*/ 	.word	0xfffffffc


//--------------------- .text._Z6arrmulPiS_S_     --------------------------
	.section	.text._Z6arrmulPiS_S_,"ax",@progbits
	.align	128
        .global         _Z6arrmulPiS_S_
        .type           _Z6arrmulPiS_S_,@function
        .size           _Z6arrmulPiS_S_,(.L_x_1 - _Z6arrmulPiS_S_)
        .other          _Z6arrmulPiS_S_,@"STO_CUDA_ENTRY STV_DEFAULT"
_Z6arrmulPiS_S_:
.text._Z6arrmulPiS_S_:
[----:B------:R-:W-:Y:S01]  /*0000*/  LDC R1, c[0x0][0x37c] ;  /* 0x0000df00ff017b82 */ /* 0x000fe20000000800 */
[----:B------:R-:W0:Y:S07]  /*0010*/  S2R R9, SR_CTAID.X ;  /* 0x0000000000097919 */ /* 0x000e2e0000002500 */
[----:B------:R-:W0:Y:S01]  /*0020*/  LDC.64 R2, c[0x0][0x380] ;  /* 0x0000e000ff027b82 */ /* 0x000e220000000a00 */
[----:B------:R-:W1:Y:S07]  /*0030*/  LDCU.64 UR4, c[0x0][0x358] ;  /* 0x00006b00ff0477ac */ /* 0x000e6e0008000a00 */
[----:B------:R-:W2:Y:S08]  /*0040*/  LDC.64 R4, c[0x0][0x388] ;  /* 0x0000e200ff047b82 */ /* 0x000eb00000000a00 */
[----:B------:R-:W3:Y:S01]  /*0050*/  LDC.64 R6, c[0x0][0x390] ;  /* 0x0000e400ff067b82 */ /* 0x000ee20000000a00 */
[----:B0-----:R-:W-:-:S04]  /*0060*/  IMAD.WIDE.U32 R2, R9, 0x4, R2 ;  /* 0x0000000409027825 */ /* 0x001fc800078e0002 */
[C---:B--2---:R-:W-:Y:S02]  /*0070*/  IMAD.WIDE.U32 R4, R9.reuse, 0x4, R4 ;  /* 0x0000000409047825 */ /* 0x044fe400078e0004 */
[----:B-1----:R-:W2:Y:S04]  /*0080*/  LDG.E R2, desc[UR4][R2.64] ;  /* 0x0000000402027981 */ /* 0x002ea8000c1e1900 */
[----:B------:R-:W2:Y:S01]  /*0090*/  LDG.E R5, desc[UR4][R4.64] ;  /* 0x0000000404057981 */ /* 0x000ea2000c1e1900 */
[----:B---3--:R-:W-:-:S04]  /*00a0*/  IMAD.WIDE.U32 R6, R9, 0x4, R6 ;  /* 0x0000000409067825 */ /* 0x008fc800078e0006 */
[----:B--2---:R-:W-:-:S05]  /*00b0*/  IMAD R9, R2, R5, RZ ;  /* 0x0000000502097224 */ /* 0x004fca00078e02ff */
[----:B------:R-:W-:Y:S01]  /*00c0*/  STG.E desc[UR4][R6.64], R9 ;  /* 0x0000000906007986 */ /* 0x000fe2000c101904 */
[----:B------:R-:W-:Y:S05]  /*00d0*/  EXIT ;  /* 0x000000000000794d */ /* 0x000fea0003800000 */
.L_x_0:
[----:B------:R-:W-:-:S00]  /*00e0*/  BRA `(.L_x_0) ;  /* 0xfffffffc00fc7947 */ /* 0x000fc0000383ffff */
[----:B------:R-:W-:-:S00]  /*00f0*/  NOP ;  /* 0x0000000000007918 */ /* 0x000fc00000000000 */
        /* <DEDUP_REMOVED lines=8> */
.L_x_1:


//--------------------- .nv.shared.reserved.0     --------------------------
	.section	.nv.shared.reserved.0,"aw",@nobits
	.weak		__nv_reservedSMEM_offset_0_alias
	.size		__nv_reservedSMEM_offset_0_alias, 0, 64
	.other		__nv_reservedSMEM_offset_0_alias,@"STO_CUDA_RESERVED_SHARED STV_DEFAULT"
__nv_reservedSMEM_offset_0_alias:
	.zero		0
	.zero		64


//--------------------- .nv.constant0._Z6arrmulPiS_S_ --------------------------
	.section	.nv.constant0._Z6arrmulPiS_S_,"a",@progbits
	.sectionflags	@""
	.align	4
.nv.constant0._Z6arrmulPiS_S_:
	.zero		920


//--------------------- SYMBOLS --------------------------

	.type		.nv.reservedSmem.offset0,@object
	.size		.nv.reservedSmem.offset0,0x4
